//
// Generated by NVIDIA NVVM Compiler
//
// Compiler Build ID: CL-36424714
// Cuda compilation tools, release 13.0, V13.0.88
// Based on NVVM 20.0.0
//

.version 9.0
.target sm_100
.address_size 64

	// .globl	_Z10initKernelPii

.visible .entry _Z10initKernelPii(
	.param .u64 .ptr .align 1 _Z10initKernelPii_param_0,
	.param .u32 _Z10initKernelPii_param_1
)
{
	.reg .pred 	%p<2>;
	.reg .b32 	%r<7>;
	.reg .b64 	%rd<5>;

	ld.param.u64 	%rd1, [_Z10initKernelPii_param_0];
	ld.param.u32 	%r2, [_Z10initKernelPii_param_1];
	mov.u32 	%r3, %ctaid.x;
	mov.u32 	%r4, %ntid.x;
	mov.u32 	%r5, %tid.x;
	mad.lo.s32 	%r1, %r3, %r4, %r5;
	setp.ge.s32 	%p1, %r1, %r2;
	@%p1 bra 	$L__BB0_2;
	cvta.to.global.u64 	%rd2, %rd1;
	mul.lo.s32 	%r6, %r1, 10;
	mul.wide.s32 	%rd3, %r1, 4;
	add.s64 	%rd4, %rd2, %rd3;
	st.global.u32 	[%rd4], %r6;
$L__BB0_2:
	ret;

}


// ===== COMPILED SASS (sm_100) =====

	.target	sm_100

	.elftype	@"ET_EXEC"


//--------------------- .note.nv.tkinfo           --------------------------
	.section	.note.nv.tkinfo,"",@"SHT_NOTE"
	.sectionflags	@"SHF_NOTE_NV_TKINFO"
	.tkinfo
        /*0018*/ 	.word	0x00000002
        /*0030*/ 	.string	""
        /*0030*/ 	.string	"ptxas"
        /*0030*/ 	.string	"Cuda compilation tools, release 13.0, V13.0.88"
        /*0030*/ 	.string	"Build cuda_13.0.r13.0/compiler.36424714_0"
        /*0030*/ 	.string	"-arch sm_100 -m 64 "



//--------------------- .note.nv.cuinfo           --------------------------
	.section	.note.nv.cuinfo,"",@"SHT_NOTE"
	.sectionflags	@"SHF_NOTE_NV_CUINFO"
        /*0018*/ 	.short	0x0002
        /*001a*/ 	.short	0x0064
        /*001c*/ 	.short	0x0082
	.zero		2


//--------------------- .nv.info                  --------------------------
	.section	.nv.info,"",@"SHT_CUDA_INFO"
	.align	4


	//----- nvinfo : EIATTR_REGCOUNT
	.align		4
        /*0000*/ 	.byte	0x04, 0x2f
        /*0002*/ 	.short	(.L_1 - .L_0)
	.align		4
.L_0:
        /*0004*/ 	.word	index@(_Z10initKernelPii)
        /*0008*/ 	.word	0x0000000a


	//----- nvinfo : EIATTR_FRAME_SIZE
	.align		4
.L_1:
        /*000c*/ 	.byte	0x04, 0x11
        /*000e*/ 	.short	(.L_3 - .L_2)
	.align		4
.L_2:
        /*0010*/ 	.word	index@(_Z10initKernelPii)
        /*0014*/ 	.word	0x00000000


	//----- nvinfo : EIATTR_MIN_STACK_SIZE
	.align		4
.L_3:
        /*0018*/ 	.byte	0x04, 0x12
        /*001a*/ 	.short	(.L_5 - .L_4)
	.align		4
.L_4:
        /*001c*/ 	.word	index@(_Z10initKernelPii)
        /*0020*/ 	.word	0x00000000
.L_5:


//--------------------- .nv.compat                --------------------------
	.section	.nv.compat,"",@"SHT_CUDA_COMPAT_INFO"
	.align	4
        /*0000*/ 	.byte	0x02, 0x09, 0x00, 0x00, 0x02, 0x02, 0x01, 0x00, 0x02, 0x05, 0x05, 0x00, 0x03, 0x07, 0x01, 0x01
        /*0010*/ 	.byte	0x02, 0x03, 0x00, 0x00, 0x02, 0x06, 0x01, 0x00, 0x04, 0x0b, 0x08, 0x00, 0x09, 0x00, 0x00, 0x00
        /*0020*/ 	.byte	0x00, 0x00, 0x00, 0x00


//--------------------- .nv.info._Z10initKernelPii --------------------------
	.section	.nv.info._Z10initKernelPii,"",@"SHT_CUDA_INFO"
	.sectionflags	@""
	.align	4


	//----- nvinfo : EIATTR_CUDA_API_VERSION
	.align		4
        /*0000*/ 	.byte	0x04, 0x37
        /*0002*/ 	.short	(.L_7 - .L_6)
.L_6:
        /*0004*/ 	.word	0x00000082


	//----- nvinfo : EIATTR_KPARAM_INFO
	.align		4
.L_7:
        /*0008*/ 	.byte	0x04, 0x17
        /*000a*/ 	.short	(.L_9 - .L_8)
.L_8:
        /*000c*/ 	.word	0x00000000
        /*0010*/ 	.short	0x0001
        /*0012*/ 	.short	0x0008
        /*0014*/ 	.byte	0x00, 0xf0, 0x11, 0x00


	//----- nvinfo : EIATTR_KPARAM_INFO
	.align		4
.L_9:
        /*0018*/ 	.byte	0x04, 0x17
        /*001a*/ 	.short	(.L_11 - .L_10)
.L_10:
        /*001c*/ 	.word	0x00000000
        /*0020*/ 	.short	0x0000
        /*0022*/ 	.short	0x0000
        /*0024*/ 	.byte	0x00, 0xf5, 0x21, 0x00


	//----- nvinfo : EIATTR_SPARSE_MMA_MASK
	.align		4
.L_11:
        /*0028*/ 	.byte	0x03, 0x50
        /*002a*/ 	.short	0x0000


	//----- nvinfo : EIATTR_MAXREG_COUNT
	.align		4
        /*002c*/ 	.byte	0x03, 0x1b
        /*002e*/ 	.short	0x00ff


	//----- nvinfo : EIATTR_MERCURY_ISA_VERSION
	.align		4
        /*0030*/ 	.byte	0x03, 0x5f
        /*0032*/ 	.short	0x0101


	//----- nvinfo : EIATTR_VRC_CTA_INIT_COUNT
	.align		4
        /*0034*/ 	.byte	0x02, 0x4a
	.zero		1
	.zero		1


	//----- nvinfo : EIATTR_EXIT_INSTR_OFFSETS
	.align		4
        /*0038*/ 	.byte	0x04, 0x1c
        /*003a*/ 	.short	(.L_13 - .L_12)


	//   ....[0]....
.L_12:
        /*003c*/ 	.word	0x00000070


	//   ....[1]....
        /*0040*/ 	.word	0x000000d0


	//----- nvinfo : EIATTR_CBANK_PARAM_SIZE
	.align		4
.L_13:
        /*0044*/ 	.byte	0x03, 0x19
        /*0046*/ 	.short	0x000c


	//----- nvinfo : EIATTR_PARAM_CBANK
	.align		4
        /*0048*/ 	.byte	0x04, 0x0a
        /*004a*/ 	.short	(.L_15 - .L_14)
	.align		4
.L_14:
        /*004c*/ 	.word	index@(.nv.constant0._Z10initKernelPii)
        /*0050*/ 	.short	0x0380
        /*0052*/ 	.short	0x000c


	//----- nvinfo : EIATTR_SW_WAR
	.align		4
.L_15:
        /*0054*/ 	.byte	0x04, 0x36
        /*0056*/ 	.short	(.L_17 - .L_16)
.L_16:
        /*0058*/ 	.word	0x00000008
.L_17:


//--------------------- .nv.callgraph             --------------------------
	.section	.nv.callgraph,"",@"SHT_CUDA_CALLGRAPH"
	.align	4
	.sectionentsize	8
	.align		4
        /*0000*/ 	.word	0x00000000
	.align		4
        /*0004*/ 	.word	0xffffffff
	.align		4
        /*0008*/ 	.word	0x00000000
	.align		4
        /*000c*/ 	.word	0xfffffffe
	.align		4
        /*0010*/ 	.word	0x00000000
	.align		4
        /*0014*/ 	.word	0xfffffffd
	.align		4
        /*0018*/ 	.word	0x00000000
	.align		4
        /*001c*/ 	.word	0xfffffffc


//--------------------- .text._Z10initKernelPii   --------------------------
	.section	.text._Z10initKernelPii,"ax",@progbits
	.align	128
        .global         _Z10initKernelPii
        .type           _Z10initKernelPii,@function
        .size           _Z10initKernelPii,(.L_x_1 - _Z10initKernelPii)
        .other          _Z10initKernelPii,@"STO_CUDA_ENTRY STV_DEFAULT"
_Z10initKernelPii:
.text._Z10initKernelPii:
[----:B------:R-:W-:Y:S01]  /*0000*/  LDC R1, c[0x0][0x37c] ;  /* 0x0000df00ff017b82 */ /* 0x000fe20000000800 */
[----:B------:R-:W0:Y:S07]  /*0010*/  S2R R0, SR_TID.X ;  /* 0x0000000000007919 */ /* 0x000e2e0000002100 */
[----:B------:R-:W0:Y:S01]  /*0020*/  S2UR UR4, SR_CTAID.X ;  /* 0x00000000000479c3 */ /* 0x000e220000002500 */
[----:B------:R-:W1:Y:S07]  /*0030*/  LDCU UR5, c[0x0][0x388] ;  /* 0x00007100ff0577ac */ /* 0x000e6e0008000800 */
[----:B------:R-:W0:Y:S02]  /*0040*/  LDC R5, c[0x0][0x360] ;  /* 0x0000d800ff057b82 */ /* 0x000e240000000800 */
[----:B0-----:R-:W-:-:S05]  /*0050*/  IMAD R5, R5, UR4, R0 ;  /* 0x0000000405057c24 */ /* 0x001fca000f8e0200 */
[----:B-1----:R-:W-:-:S13]  /*0060*/  ISETP.GE.AND P0, PT, R5, UR5, PT ;  /* 0x0000000505007c0c */ /* 0x002fda000bf06270 */
[----:B------:R-:W-:Y:S05]  /*0070*/  @P0 EXIT ;  /* 0x000000000000094d */ /* 0x000fea0003800000 */
[----:B------:R-:W0:Y:S01]  /*0080*/  LDC.64 R2, c[0x0][0x380] ;  /* 0x0000e000ff027b82 */ /* 0x000e220000000a00 */
[----:B------:R-:W1:Y:S01]  /*0090*/  LDCU.64 UR4, c[0x0][0x358] ;  /* 0x00006b00ff0477ac */ /* 0x000e620008000a00 */
[C---:B------:R-:W-:Y:S02]  /*00a0*/  IMAD R7, R5.reuse, 0xa, RZ ;  /* 0x0000000a05077824 */ /* 0x040fe400078e02ff */
[----:B0-----:R-:W-:-:S05]  /*00b0*/  IMAD.WIDE R2, R5, 0x4, R2 ;  /* 0x0000000405027825 */ /* 0x001fca00078e0202 */
[----:B-1----:R-:W-:Y:S01]  /*00c0*/  STG.E desc[UR4][R2.64], R7 ;  /* 0x0000000702007986 */ /* 0x002fe2000c101904 */
[----:B------:R-:W-:Y:S05]  /*00d0*/  EXIT ;  /* 0x000000000000794d */ /* 0x000fea0003800000 */
.L_x_0:
[----:B------:R-:W-:-:S00]  /*00e0*/  BRA `(.L_x_0) ;  /* 0xfffffffc00fc7947 */ /* 0x000fc0000383ffff */
[----:B------:R-:W-:-:S00]  /*00f0*/  NOP ;  /* 0x0000000000007918 */ /* 0x000fc00000000000 */
        /* <DEDUP_REMOVED lines=8> */
.L_x_1:


//--------------------- .nv.shared.reserved.0     --------------------------
	.section	.nv.shared.reserved.0,"aw",@nobits
	.weak		__nv_reservedSMEM_offset_0_alias
	.size		__nv_reservedSMEM_offset_0_alias, 0, 64
	.other		__nv_reservedSMEM_offset_0_alias,@"STO_CUDA_RESERVED_SHARED STV_DEFAULT"
__nv_reservedSMEM_offset_0_alias:
	.zero		0
	.zero		64


//--------------------- .nv.constant0._Z10initKernelPii --------------------------
	.section	.nv.constant0._Z10initKernelPii,"a",@progbits
	.sectionflags	@""
	.align	4
.nv.constant0._Z10initKernelPii:
	.zero		908


//--------------------- SYMBOLS --------------------------

	.type		.nv.reservedSmem.offset0,@object
	.size		.nv.reservedSmem.offset0,0x4
